	.headerflags	@"EF_CUDA_TEXMODE_UNIFIED EF_CUDA_64BIT_ADDRESS EF_CUDA_SM86 EF_CUDA_VIRTUAL_SM(EF_CUDA_SM86)"
	.elftype	@"ET_EXEC"


//--------------------- .nv.info                  --------------------------
	.section	.nv.info,"",@"SHT_CUDA_INFO"
	.align	4


	//----- nvinfo : EIATTR_REGCOUNT
	.align		4
        /*0000*/ 	.byte	0x04, 0x2f
        /*0002*/ 	.short	(.L_1 - .L_0)
	.align		4
.L_0:
        /*0004*/ 	.word	index@(debug_timer_clock64_kernel)
        /*0008*/ 	.word	0x00000010


	//----- nvinfo : EIATTR_MIN_STACK_SIZE
	.align		4
.L_1:
        /*000c*/ 	.byte	0x04, 0x12
        /*000e*/ 	.short	(.L_3 - .L_2)
	.align		4
.L_2:
        /*0010*/ 	.word	index@(debug_timer_clock64_kernel)
        /*0014*/ 	.word	0x00000000


	//----- nvinfo : EIATTR_FRAME_SIZE
	.align		4
.L_3:
        /*0018*/ 	.byte	0x04, 0x11
        /*001a*/ 	.short	(.L_5 - .L_4)
	.align		4
.L_4:
        /*001c*/ 	.word	index@(debug_timer_clock64_kernel)
        /*0020*/ 	.word	0x00000000


	//----- nvinfo : EIATTR_MIN_STACK_SIZE
	.align		4
.L_5:
        /*0024*/ 	.byte	0x04, 0x12
        /*0026*/ 	.short	(.L_7 - .L_6)
	.align		4
.L_6:
        /*0028*/ 	.word	index@(debug_timer_clock64_kernel)
        /*002c*/ 	.word	0x00000000
.L_7:


//--------------------- .nv.info.debug_timer_clock64_kernel --------------------------
	.section	.nv.info.debug_timer_clock64_kernel,"",@"SHT_CUDA_INFO"
	.sectionflags	@""
	.align	4


	//----- nvinfo : EIATTR_CUDA_API_VERSION
	.align		4
        /*0000*/ 	.byte	0x04, 0x37
        /*0002*/ 	.short	(.L_9 - .L_8)
.L_8:
        /*0004*/ 	.word	0x0000007c


	//----- nvinfo : EIATTR_SW2861232_WAR
	.align		4
.L_9:
        /*0008*/ 	.byte	0x01, 0x35
	.zero		2


	//----- nvinfo : EIATTR_PARAM_CBANK
	.align		4
        /*000c*/ 	.byte	0x04, 0x0a
        /*000e*/ 	.short	(.L_11 - .L_10)
	.align		4
.L_10:
        /*0010*/ 	.word	index@(.nv.constant0.debug_timer_clock64_kernel)
        /*0014*/ 	.short	0x0160
        /*0016*/ 	.short	0x0020


	//----- nvinfo : EIATTR_CBANK_PARAM_SIZE
	.align		4
.L_11:
        /*0018*/ 	.byte	0x03, 0x19
        /*001a*/ 	.short	0x0020


	//----- nvinfo : EIATTR_KPARAM_INFO
	.align		4
        /*001c*/ 	.byte	0x04, 0x17
        /*001e*/ 	.short	(.L_13 - .L_12)
.L_12:
        /*0020*/ 	.word	0x00000000
        /*0024*/ 	.short	0x0003
        /*0026*/ 	.short	0x0018
        /*0028*/ 	.byte	0x00, 0xf0, 0x21, 0x00


	//----- nvinfo : EIATTR_KPARAM_INFO
	.align		4
.L_13:
        /*002c*/ 	.byte	0x04, 0x17
        /*002e*/ 	.short	(.L_15 - .L_14)
.L_14:
        /*0030*/ 	.word	0x00000000
        /*0034*/ 	.short	0x0002
        /*0036*/ 	.short	0x0010
        /*0038*/ 	.byte	0x00, 0xf0, 0x21, 0x00


	//----- nvinfo : EIATTR_KPARAM_INFO
	.align		4
.L_15:
        /*003c*/ 	.byte	0x04, 0x17
        /*003e*/ 	.short	(.L_17 - .L_16)
.L_16:
        /*0040*/ 	.word	0x00000000
        /*0044*/ 	.short	0x0001
        /*0046*/ 	.short	0x0008
        /*0048*/ 	.byte	0x00, 0xf0, 0x21, 0x00


	//----- nvinfo : EIATTR_KPARAM_INFO
	.align		4
.L_17:
        /*004c*/ 	.byte	0x04, 0x17
        /*004e*/ 	.short	(.L_19 - .L_18)
.L_18:
        /*0050*/ 	.word	0x00000000
        /*0054*/ 	.short	0x0000
        /*0056*/ 	.short	0x0000
        /*0058*/ 	.byte	0x00, 0xf0, 0x21, 0x00


	//----- nvinfo : EIATTR_MAXREG_COUNT
	.align		4
.L_19:
        /*005c*/ 	.byte	0x03, 0x1b
        /*005e*/ 	.short	0x00ff


	//----- nvinfo : EIATTR_EXIT_INSTR_OFFSETS
	.align		4
        /*0060*/ 	.byte	0x04, 0x1c
        /*0062*/ 	.short	(.L_21 - .L_20)


	//   ....[0]....
.L_20:
        /*0064*/ 	.word	0x000044f0


	//   ....[1]....
        /*0068*/ 	.word	0x00004510


	//----- nvinfo : EIATTR_MAX_THREADS
	.align		4
.L_21:
        /*006c*/ 	.byte	0x04, 0x05
        /*006e*/ 	.short	(.L_23 - .L_22)
.L_22:
        /*0070*/ 	.word	0x00000020
        /*0074*/ 	.word	0x00000001
        /*0078*/ 	.word	0x00000001


	//----- nvinfo : EIATTR_CRS_STACK_SIZE
	.align		4
.L_23:
        /*007c*/ 	.byte	0x04, 0x1e
        /*007e*/ 	.short	(.L_25 - .L_24)
.L_24:
        /*0080*/ 	.word	0x00000000
.L_25:


//--------------------- .nv.callgraph             --------------------------
	.section	.nv.callgraph,"",@"SHT_CUDA_CALLGRAPH"
	.align	4
	.sectionentsize	8
	.align		4
        /*0000*/ 	.word	0x00000000
	.align		4
        /*0004*/ 	.word	0xffffffff
	.align		4
        /*0008*/ 	.word	0x00000000
	.align		4
        /*000c*/ 	.word	0xfffffffe
	.align		4
        /*0010*/ 	.word	0x00000000
	.align		4
        /*0014*/ 	.word	0xfffffffd
	.align		4
        /*0018*/ 	.word	0x00000000
	.align		4
        /*001c*/ 	.word	0xfffffffc


//--------------------- .nv.rel.action            --------------------------
	.section	.nv.rel.action,"",@"SHT_CUDA_RELOCINFO"
	.align	8
	.sectionentsize	8
        /*0000*/ 	.byte	0x73, 0x00, 0x00, 0x00, 0x00, 0x00, 0x00, 0x00, 0x00, 0x00, 0x00, 0x11, 0x25, 0x00, 0x05, 0x36


//--------------------- .nv.constant0.debug_timer_clock64_kernel --------------------------
	.section	.nv.constant0.debug_timer_clock64_kernel,"a",@progbits
	.sectionflags	@""
	.align	4
.nv.constant0.debug_timer_clock64_kernel:
	.zero		384


//--------------------- .text.debug_timer_clock64_kernel --------------------------
	.section	.text.debug_timer_clock64_kernel,"ax",@progbits
	.sectioninfo	@"SHI_REGISTERS=16"
	.align	128
        .global         debug_timer_clock64_kernel
        .type           debug_timer_clock64_kernel,@function
        .size           debug_timer_clock64_kernel,(.L_x_3 - debug_timer_clock64_kernel)
        .other          debug_timer_clock64_kernel,@"STO_CUDA_ENTRY STV_DEFAULT"
debug_timer_clock64_kernel:
.text.debug_timer_clock64_kernel:
[----:B------:R-:W-:Y:S02]  /*0000*/  MOV R1, c[0x0][0x28] ;  /* 0x00000a0000017a02 */ /* 0x000fe40000000f00 */
[----:B------:R-:W0:Y:S01]  /*0010*/  S2R R0, SR_TID.X ;  /* 0x0000000000007919 */ /* 0x000e220000002100 */
[----:B------:R-:W-:-:S03]  /*0020*/  ULDC.64 UR4, c[0x0][0x118] ;  /* 0x0000460000047ab9 */ /* 0x000fc60000000a00 */
[----:B------:R-:W1:Y:S01]  /*0030*/  S2R R3, SR_CTAID.X ;  /* 0x0000000000037919 */ /* 0x000e620000002500 */
[----:B0-----:R-:W-:-:S04]  /*0040*/  LOP3.LUT R0, R0, 0x1f, RZ, 0xc0, !PT ;  /* 0x0000001f00007812 */ /* 0x001fc800078ec0ff */
[----:B-1----:R-:W-:-:S04]  /*0050*/  LEA R0, R3, R0, 0x5 ;  /* 0x0000000003007211 */ /* 0x002fc800078e28ff */
[----:B------:R-:W-:-:S06]  /*0060*/  ISETP.GE.AND P2, PT, R0, 0x20, PT ;  /* 0x000000200000780c */ /* 0x000fcc0003f46270 */
[----:B------:R-:W-:-:S07]  /*0070*/  CS2R R2, SR_CLOCKLO ;  /* 0x0000000000027805 */ /* 0x000fce0000015000 */
[----:B------:R-:W-:-:S06]  /*0080*/  CS2R R4, SR_CLOCKLO ;  /* 0x0000000000047805 */ /* 0x000fcc0000015000 */
[----:B------:R-:W-:-:S04]  /*0090*/  IADD3 R6, P0, -R2, R4, RZ ;  /* 0x0000000402067210 */ /* 0x000fc80007f1e1ff */
[----:B------:R-:W-:Y:S02]  /*00a0*/  ISETP.LT.U32.AND P1, PT, R6, -0x1, PT ;  /* 0xffffffff0600780c */ /* 0x000fe40003f21070 */
[----:B------:R-:W-:Y:S02]  /*00b0*/  IADD3.X R7, ~R3, R5, RZ, P0, !PT ;  /* 0x0000000503077210 */ /* 0x000fe400007fe5ff */
[----:B------:R-:W-:Y:S02]  /*00c0*/  ISETP.NE.U32.AND P0, PT, R4, R2, PT ;  /* 0x000000020400720c */ /* 0x000fe40003f05070 */
[----:B------:R-:W-:Y:S02]  /*00d0*/  ISETP.LT.U32.AND.EX P1, PT, R7, 0x7fffffff, PT, P1 ;  /* 0x7fffffff0700780c */ /* 0x000fe40003f21110 */
[----:B------:R-:W-:Y:S02]  /*00e0*/  ISETP.NE.AND.EX P0, PT, R5, R3, PT, P0 ;  /* 0x000000030500720c */ /* 0x000fe40003f05300 */
[----:B------:R-:W-:-:S02]  /*00f0*/  SEL R2, R6, 0xffffffff, P1 ;  /* 0xffffffff06027807 */ /* 0x000fc40000800000 */
[----:B------:R-:W-:Y:S02]  /*0100*/  SEL R3, R7, 0x7fffffff, P1 ;  /* 0x7fffffff07037807 */ /* 0x000fe40000800000 */
[----:B------:R-:W-:Y:S02]  /*0110*/  SEL R2, R2, 0xffffffff, P0 ;  /* 0xffffffff02027807 */ /* 0x000fe40000000000 */
[----:B------:R-:W-:Y:S02]  /*0120*/  SEL R3, R3, 0x7fffffff, P0 ;  /* 0x7fffffff03037807 */ /* 0x000fe40000000000 */
[----:B------:R-:W-:-:S06]  /*0130*/  CS2R R6, SR_CLOCKLO ;  /* 0x0000000000067805 */ /* 0x000fcc0000015000 */
[----:B------:R-:W-:Y:S02]  /*0140*/  ISETP.NE.U32.AND P0, PT, R6, R4, PT ;  /* 0x000000040600720c */ /* 0x000fe40003f05070 */
[----:B------:R-:W-:Y:S02]  /*0150*/  IADD3 R9, P1, -R4, R6, RZ ;  /* 0x0000000604097210 */ /* 0x000fe40007f3e1ff */
[----:B------:R-:W-:Y:S02]  /*0160*/  ISETP.NE.AND.EX P0, PT, R7, R5, PT, P0 ;  /* 0x000000050700720c */ /* 0x000fe40003f05300 */
[----:B------:R-:W-:-:S02]  /*0170*/  IADD3.X R4, ~R5, R7, RZ, P1, !PT ;  /* 0x0000000705047210 */ /* 0x000fc40000ffe5ff */
[----:B------:R-:W-:-:S04]  /*0180*/  ISETP.LT.U32.AND P1, PT, R9, R2, PT ;  /* 0x000000020900720c */ /* 0x000fc80003f21070 */
[----:B------:R-:W-:-:S05]  /*0190*/  ISETP.LT.U32.AND.EX P1, PT, R4, R3, PT, P1 ;  /* 0x000000030400720c */ /* 0x000fca0003f21110 */
[----:B------:R-:W-:Y:S02]  /*01a0*/  @P0 SEL R2, R9, R2, P1 ;  /* 0x0000000209020207 */ /* 0x000fe40000800000 */
[----:B------:R-:W-:Y:S02]  /*01b0*/  @P0 SEL R3, R4, R3, P1 ;  /* 0x0000000304030207 */ /* 0x000fe40000800000 */
[----:B------:R-:W-:-:S06]  /*01c0*/  CS2R R4, SR_CLOCKLO ;  /* 0x0000000000047805 */ /* 0x000fcc0000015000 */
[----:B------:R-:W-:Y:S02]  /*01d0*/  ISETP.NE.U32.AND P0, PT, R4, R6, PT ;  /* 0x000000060400720c */ /* 0x000fe40003f05070 */
[----:B------:R-:W-:Y:S02]  /*01e0*/  IADD3 R9, P1, -R6, R4, RZ ;  /* 0x0000000406097210 */ /* 0x000fe40007f3e1ff */
[----:B------:R-:W-:Y:S02]  /*01f0*/  ISETP.NE.AND.EX P0, PT, R5, R7, PT, P0 ;  /* 0x000000070500720c */ /* 0x000fe40003f05300 */
[----:B------:R-:W-:Y:S02]  /*0200*/  IADD3.X R6, ~R7, R5, RZ, P1, !PT ;  /* 0x0000000507067210 */ /* 0x000fe40000ffe5ff */
        /* <DEDUP_REMOVED lines=16> */
[----:B------:R-:W-:-:S03]  /*0310*/  ISETP.NE.AND.EX P0, PT, R5, R7, PT, P0 ;  /* 0x000000070500720c */ /* 0x000fc60003f05300 */
[----:B------:R-:W-:Y:S01]  /*0320*/  IMAD.X R6, R5, 0x1, ~R7, P1 ;  /* 0x0000000105067824 */ /* 0x000fe200008e0e07 */
        /* <DEDUP_REMOVED lines=527> */
[----:B------:R-:W-:Y:S01]  /*2420*/  ISETP.NE.U32.AND P0, PT, R6, R4, PT ;  /* 0x000000040600720c */ /* 0x000fe20003f05070 */
[----:B------:R-:W-:Y:S01]  /*2430*/  BSSY B0, `(.L_x_0) ;  /* 0x0000010000007945 */ /* 0x000fe20003800000 */
[----:B------:R-:W-:Y:S02]  /*2440*/  IADD3 R9, P1, -R4, R6, RZ ;  /* 0x0000000604097210 */ /* 0x000fe40007f3e1ff */
[----:B------:R-:W-:Y:S02]  /*2450*/  ISETP.NE.AND.EX P0, PT, R7, R5, PT, P0 ;  /* 0x000000050700720c */ /* 0x000fe40003f05300 */
[----:B------:R-:W-:Y:S02]  /*2460*/  IADD3.X R4, ~R5, R7, RZ, P1, !PT ;  /* 0x0000000705047210 */ /* 0x000fe40000ffe5ff */
[----:B------:R-:W-:-:S02]  /*2470*/  ISETP.LT.U32.AND P1, PT, R9, R2, PT ;  /* 0x000000020900720c */ /* 0x000fc40003f21070 */
[----:B------:R-:W-:Y:S02]  /*2480*/  MOV R7, 0x8 ;  /* 0x0000000800077802 */ /* 0x000fe40000000f00 */
[----:B------:R-:W-:Y:S02]  /*2490*/  ISETP.LT.U32.AND.EX P1, PT, R4, R3, PT, P1 ;  /* 0x000000030400720c */ /* 0x000fe40003f21110 */
[----:B------:R-:W-:-:S03]  /*24a0*/  MOV R6, RZ ;  /* 0x000000ff00067202 */ /* 0x000fc60000000f00 */
[----:B------:R-:W-:Y:S01]  /*24b0*/  @P0 SEL R3, R4, R3, P1 ;  /* 0x0000000304030207 */ /* 0x000fe20000800000 */
[----:B------:R-:W-:Y:S01]  /*24c0*/  IMAD.WIDE R4, R0, R7, c[0x0][0x178] ;  /* 0x00005e0000047625 */ /* 0x000fe200078e0207 */
[----:B------:R-:W-:Y:S02]  /*24d0*/  @P0 SEL R2, R9, R2, P1 ;  /* 0x0000000209020207 */ /* 0x000fe40000800000 */
[----:B------:R-:W-:-:S03]  /*24e0*/  MOV R9, 0x4 ;  /* 0x0000000400097802 */ /* 0x000fc60000000f00 */
[----:B------:R0:W-:Y:S02]  /*24f0*/  @!P2 STG.E.64 [R4.64], R2 ;  /* 0x000000020400a986 */ /* 0x0001e4000c101b04 */
[----:B0-----:R-:W-:Y:S01]  /*2500*/  IMAD.WIDE R2, R0, R9, c[0x0][0x160] ;  /* 0x0000580000027625 */ /* 0x001fe200078e0209 */
[----:B------:R-:W-:Y:S05]  /*2510*/  @P2 BRA `(.L_x_1) ;  /* 0x0000001000002947 */ /* 0x000fea0003800000 */
[----:B------:R0:W5:Y:S02]  /*2520*/  LDG.E R6, [R2.64] ;  /* 0x0000000402067981 */ /* 0x000164000c1e1900 */
.L_x_1:
[----:B------:R-:W-:Y:S05]  /*2530*/  BSYNC B0 ;  /* 0x0000000000007941 */ /* 0x000fea0003800000 */
.L_x_0:
[----:B-----5:R-:W-:Y:S02]  /*2540*/  SEL R6, R6, RZ, !P2 ;  /* 0x000000ff06067207 */ /* 0x020fe40005000000 */
[----:B------:R-:W-:-:S05]  /*2550*/  CS2R R4, SR_CLOCKLO ;  /* 0x0000000000047805 */ /* 0x000fca0000015000 */
[----:B------:R-:W-:-:S04]  /*2560*/  FADD R6, R6, 1 ;  /* 0x3f80000006067421 */ /* 0x000fc80000000000 */
        /* <DEDUP_REMOVED lines=498> */
[----:B------:R-:W-:Y:S01]  /*4490*/  FADD R13, R6, 1 ;  /* 0x3f800000060d7421 */ /* 0x000fe20000000000 */
[----:B------:R-:W-:-:S06]  /*44a0*/  CS2R R10, SR_CLOCKLO ;  /* 0x00000000000a7805 */ /* 0x000fcc0000015000 */
[CC--:B------:R-:W-:Y:S01]  /*44b0*/  IMAD.WIDE R8, R0.reuse, R7.reuse, c[0x0][0x168] ;  /* 0x00005a0000087625 */ /* 0x0c0fe200078e0207 */
[----:B------:R1:W-:Y:S03]  /*44c0*/  @!P2 STG.E [R2.64], R13 ;  /* 0x0000000d0200a986 */ /* 0x0003e6000c101904 */
[----:B------:R-:W-:Y:S01]  /*44d0*/  IMAD.WIDE R6, R0, R7, c[0x0][0x170] ;  /* 0x00005c0000067625 */ /* 0x000fe200078e0207 */
[----:B------:R1:W-:Y:S01]  /*44e0*/  @!P2 STG.E.64 [R8.64], R4 ;  /* 0x000000040800a986 */ /* 0x0003e2000c101b04 */
[----:B------:R-:W-:Y:S05]  /*44f0*/  @P2 EXIT ;  /* 0x000000000000294d */ /* 0x000fea0003800000 */
[----:B------:R-:W-:Y:S01]  /*4500*/  STG.E.64 [R6.64], R10 ;  /* 0x0000000a06007986 */ /* 0x000fe2000c101b04 */
[----:B------:R-:W-:Y:S05]  /*4510*/  EXIT ;  /* 0x000000000000794d */ /* 0x000fea0003800000 */
.L_x_2:
[----:B------:R-:W-:-:S00]  /*4520*/  BRA `(.L_x_2) ;  /* 0xfffffff000007947 */ /* 0x000fc0000383ffff */
[----:B------:R-:W-:-:S00]  /*4530*/  NOP ;  /* 0x0000000000007918 */ /* 0x000fc00000000000 */
        /* <DEDUP_REMOVED lines=12> */
.L_x_3:
